	.headerflags	@"EF_CUDA_TEXMODE_UNIFIED EF_CUDA_64BIT_ADDRESS EF_CUDA_SM86 EF_CUDA_VIRTUAL_SM(EF_CUDA_SM86)"
	.elftype	@"ET_EXEC"


//--------------------- .nv.info                  --------------------------
	.section	.nv.info,"",@"SHT_CUDA_INFO"
	.align	4


	//----- nvinfo : EIATTR_REGCOUNT
	.align		4
        /*0000*/ 	.byte	0x04, 0x2f
        /*0002*/ 	.short	(.L_2 - .L_1)
	.align		4
.L_1:
        /*0004*/ 	.word	index@(triton_per_fused_add_mean_mul_pow_rsqrt_0)
        /*0008*/ 	.word	0x00000017


	//----- nvinfo : EIATTR_FRAME_SIZE
	.align		4
.L_2:
        /*000c*/ 	.byte	0x04, 0x11
        /*000e*/ 	.short	(.L_4 - .L_3)
	.align		4
.L_3:
        /*0010*/ 	.word	index@(triton_per_fused_add_mean_mul_pow_rsqrt_0)
        /*0014*/ 	.word	0x00000000


	//----- nvinfo : EIATTR_MIN_STACK_SIZE
	.align		4
.L_4:
        /*0018*/ 	.byte	0x04, 0x12
        /*001a*/ 	.short	(.L_6 - .L_5)
	.align		4
.L_5:
        /*001c*/ 	.word	index@(triton_per_fused_add_mean_mul_pow_rsqrt_0)
        /*0020*/ 	.word	0x00000000
.L_6:


//--------------------- .nv.info.triton_per_fused_add_mean_mul_pow_rsqrt_0 --------------------------
	.section	.nv.info.triton_per_fused_add_mean_mul_pow_rsqrt_0,"",@"SHT_CUDA_INFO"
	.sectionflags	@""
	.align	4


	//----- nvinfo : EIATTR_CUDA_API_VERSION
	.align		4
        /*0000*/ 	.byte	0x04, 0x37
        /*0002*/ 	.short	(.L_8 - .L_7)
.L_7:
        /*0004*/ 	.word	0x00000080


	//----- nvinfo : EIATTR_SW2861232_WAR
	.align		4
.L_8:
        /*0008*/ 	.byte	0x01, 0x35
	.zero		2


	//----- nvinfo : EIATTR_PARAM_CBANK
	.align		4
        /*000c*/ 	.byte	0x04, 0x0a
        /*000e*/ 	.short	(.L_10 - .L_9)
	.align		4
.L_9:
        /*0010*/ 	.word	index@(.nv.constant0.triton_per_fused_add_mean_mul_pow_rsqrt_0)
        /*0014*/ 	.short	0x0160
        /*0016*/ 	.short	0x0028


	//----- nvinfo : EIATTR_CBANK_PARAM_SIZE
	.align		4
.L_10:
        /*0018*/ 	.byte	0x03, 0x19
        /*001a*/ 	.short	0x0028


	//----- nvinfo : EIATTR_KPARAM_INFO
	.align		4
        /*001c*/ 	.byte	0x04, 0x17
        /*001e*/ 	.short	(.L_12 - .L_11)
.L_11:
        /*0020*/ 	.word	0x00000000
        /*0024*/ 	.short	0x0005
        /*0026*/ 	.short	0x0020
        /*0028*/ 	.byte	0x00, 0xf4, 0x21, 0x00


	//----- nvinfo : EIATTR_KPARAM_INFO
	.align		4
.L_12:
        /*002c*/ 	.byte	0x04, 0x17
        /*002e*/ 	.short	(.L_14 - .L_13)
.L_13:
        /*0030*/ 	.word	0x00000000
        /*0034*/ 	.short	0x0004
        /*0036*/ 	.short	0x001c
        /*0038*/ 	.byte	0x00, 0xf0, 0x11, 0x00


	//----- nvinfo : EIATTR_KPARAM_INFO
	.align		4
.L_14:
        /*003c*/ 	.byte	0x04, 0x17
        /*003e*/ 	.short	(.L_16 - .L_15)
.L_15:
        /*0040*/ 	.word	0x00000000
        /*0044*/ 	.short	0x0003
        /*0046*/ 	.short	0x0018
        /*0048*/ 	.byte	0x00, 0xf0, 0x11, 0x00


	//----- nvinfo : EIATTR_KPARAM_INFO
	.align		4
.L_16:
        /*004c*/ 	.byte	0x04, 0x17
        /*004e*/ 	.short	(.L_18 - .L_17)
.L_17:
        /*0050*/ 	.word	0x00000000
        /*0054*/ 	.short	0x0002
        /*0056*/ 	.short	0x0010
        /*0058*/ 	.byte	0x00, 0xf4, 0x21, 0x00


	//----- nvinfo : EIATTR_KPARAM_INFO
	.align		4
.L_18:
        /*005c*/ 	.byte	0x04, 0x17
        /*005e*/ 	.short	(.L_20 - .L_19)
.L_19:
        /*0060*/ 	.word	0x00000000
        /*0064*/ 	.short	0x0001
        /*0066*/ 	.short	0x0008
        /*0068*/ 	.byte	0x00, 0xf4, 0x21, 0x00


	//----- nvinfo : EIATTR_KPARAM_INFO
	.align		4
.L_20:
        /*006c*/ 	.byte	0x04, 0x17
        /*006e*/ 	.short	(.L_22 - .L_21)
.L_21:
        /*0070*/ 	.word	0x00000000
        /*0074*/ 	.short	0x0000
        /*0076*/ 	.short	0x0000
        /*0078*/ 	.byte	0x00, 0xf4, 0x21, 0x00


	//----- nvinfo : EIATTR_MAXREG_COUNT
	.align		4
.L_22:
        /*007c*/ 	.byte	0x03, 0x1b
        /*007e*/ 	.short	0x00ff


	//----- nvinfo : EIATTR_COOP_GROUP_MASK_REGIDS
	.align		4
        /*0080*/ 	.byte	0x04, 0x29
        /*0082*/ 	.short	(.L_24 - .L_23)


	//   ....[0]....
.L_23:
        /*0084*/ 	.word	0xffffffff


	//   ....[1]....
        /*0088*/ 	.word	0xffffffff


	//   ....[2]....
        /*008c*/ 	.word	0xffffffff


	//   ....[3]....
        /*0090*/ 	.word	0xffffffff


	//   ....[4]....
        /*0094*/ 	.word	0xffffffff


	//   ....[5]....
        /*0098*/ 	.word	0xffffffff


	//   ....[6]....
        /*009c*/ 	.word	0xffffffff


	//----- nvinfo : EIATTR_COOP_GROUP_INSTR_OFFSETS
	.align		4
.L_24:
        /*00a0*/ 	.byte	0x04, 0x28
        /*00a2*/ 	.short	(.L_26 - .L_25)


	//   ....[0]....
.L_25:
        /*00a4*/ 	.word	0x000001b0


	//   ....[1]....
        /*00a8*/ 	.word	0x00000210


	//   ....[2]....
        /*00ac*/ 	.word	0x00000230


	//   ....[3]....
        /*00b0*/ 	.word	0x00000250


	//   ....[4]....
        /*00b4*/ 	.word	0x00000270


	//   ....[5]....
        /*00b8*/ 	.word	0x000002e0


	//   ....[6]....
        /*00bc*/ 	.word	0x00000300


	//----- nvinfo : EIATTR_EXIT_INSTR_OFFSETS
	.align		4
.L_26:
        /*00c0*/ 	.byte	0x04, 0x1c
        /*00c2*/ 	.short	(.L_28 - .L_27)


	//   ....[0]....
.L_27:
        /*00c4*/ 	.word	0x00000400


	//   ....[1]....
        /*00c8*/ 	.word	0x00000420


	//----- nvinfo : EIATTR_REQNTID
	.align		4
.L_28:
        /*00cc*/ 	.byte	0x04, 0x10
        /*00ce*/ 	.short	(.L_30 - .L_29)
.L_29:
        /*00d0*/ 	.word	0x00000080
        /*00d4*/ 	.word	0x00000001
        /*00d8*/ 	.word	0x00000001
.L_30:


//--------------------- .nv.callgraph             --------------------------
	.section	.nv.callgraph,"",@"SHT_CUDA_CALLGRAPH"
	.align	4
	.sectionentsize	8
	.align		4
        /*0000*/ 	.word	0x00000000
	.align		4
        /*0004*/ 	.word	0xffffffff
	.align		4
        /*0008*/ 	.word	0x00000000
	.align		4
        /*000c*/ 	.word	0xfffffffe
	.align		4
        /*0010*/ 	.word	0x00000000
	.align		4
        /*0014*/ 	.word	0xfffffffd
	.align		4
        /*0018*/ 	.word	0x00000000
	.align		4
        /*001c*/ 	.word	0xfffffffc


//--------------------- .nv.rel.action            --------------------------
	.section	.nv.rel.action,"",@"SHT_CUDA_RELOCINFO"
	.align	8
	.sectionentsize	8
        /*0000*/ 	.byte	0x73, 0x00, 0x00, 0x00, 0x00, 0x00, 0x00, 0x00, 0x00, 0x00, 0x00, 0x11, 0x25, 0x00, 0x05, 0x36


//--------------------- .nv.constant4             --------------------------
	.section	.nv.constant4,"a",@progbits
	.align	8
	.align		8
.nv.constant4:
        /*0000*/ 	.dword	_$_str


//--------------------- .nv.constant0.triton_per_fused_add_mean_mul_pow_rsqrt_0 --------------------------
	.section	.nv.constant0.triton_per_fused_add_mean_mul_pow_rsqrt_0,"a",@progbits
	.sectionflags	@""
	.align	4
.nv.constant0.triton_per_fused_add_mean_mul_pow_rsqrt_0:
	.zero		392


//--------------------- .text.triton_per_fused_add_mean_mul_pow_rsqrt_0 --------------------------
	.section	.text.triton_per_fused_add_mean_mul_pow_rsqrt_0,"ax",@progbits
	.sectionflags	@"SHF_BARRIERS=1"
	.sectioninfo	@"SHI_REGISTERS=23"
	.align	128
        .global         triton_per_fused_add_mean_mul_pow_rsqrt_0
        .type           triton_per_fused_add_mean_mul_pow_rsqrt_0,@function
        .size           triton_per_fused_add_mean_mul_pow_rsqrt_0,(.L_x_1 - triton_per_fused_add_mean_mul_pow_rsqrt_0)
        .other          triton_per_fused_add_mean_mul_pow_rsqrt_0,@"STO_CUDA_ENTRY STV_DEFAULT"
triton_per_fused_add_mean_mul_pow_rsqrt_0:
.text.triton_per_fused_add_mean_mul_pow_rsqrt_0:
[----:B------:R-:W-:Y:S02]  /*0000*/  MOV R1, c[0x0][0x28] ;  /* 0x00000a0000017a02 */ /* 0x000fe40000000f00 */
[----:B------:R-:W0:Y:S01]  /*0010*/  S2R R0, SR_TID.X ;  /* 0x0000000000007919 */ /* 0x000e220000002100 */
[----:B------:R-:W-:Y:S01]  /*0020*/  CS2R R4, SRZ ;  /* 0x0000000000047805 */ /* 0x000fe2000001ff00 */
[----:B------:R-:W-:Y:S02]  /*0030*/  ULDC.64 UR4, c[0x0][0x118] ;  /* 0x0000460000047ab9 */ /* 0x000fe40000000a00 */
[----:B------:R-:W1:Y:S01]  /*0040*/  S2R R6, SR_CTAID.X ;  /* 0x0000000000067919 */ /* 0x000e620000002500 */
[----:B0-----:R-:W-:-:S04]  /*0050*/  SHF.L.U32 R2, R0, 0x2, RZ ;  /* 0x0000000200027819 */ /* 0x001fc800000006ff */
[----:B------:R-:W-:Y:S02]  /*0060*/  LOP3.LUT R15, R2, 0x1fc, RZ, 0xc0, !PT ;  /* 0x000001fc020f7812 */ /* 0x000fe400078ec0ff */
[----:B------:R-:W-:Y:S02]  /*0070*/  MOV R2, 0x4 ;  /* 0x0000000400027802 */ /* 0x000fe40000000f00 */
[----:B------:R-:W-:Y:S01]  /*0080*/  ISETP.GE.U32.AND P0, PT, R15, 0x180, PT ;  /* 0x000001800f00780c */ /* 0x000fe20003f06070 */
[----:B-1----:R-:W-:Y:S02]  /*0090*/  IMAD R3, R6, 0x180, R15 ;  /* 0x0000018006037824 */ /* 0x002fe400078e020f */
[----:B------:R-:W-:Y:S02]  /*00a0*/  CS2R R6, SRZ ;  /* 0x0000000000067805 */ /* 0x000fe4000001ff00 */
[----:B------:R-:W-:-:S08]  /*00b0*/  IMAD.WIDE R10, R3, R2, c[0x0][0x160] ;  /* 0x00005800030a7625 */ /* 0x000fd000078e0202 */
[----:B------:R0:W2:Y:S01]  /*00c0*/  @!P0 LDG.E.128 R4, [R10.64] ;  /* 0x000000040a048981 */ /* 0x0000a2000c1e1d00 */
[----:B------:R-:W-:Y:S01]  /*00d0*/  @!P0 MOV R16, 0x0 ;  /* 0x0000000000108802 */ /* 0x000fe20000000f00 */
[----:B------:R-:W-:Y:S01]  /*00e0*/  IMAD.WIDE.U32 R14, R15, R2, c[0x0][0x168] ;  /* 0x00005a000f0e7625 */ /* 0x000fe200078e0002 */
[----:B------:R-:W-:Y:S02]  /*00f0*/  @!P0 MOV R17, 0x14f00000 ;  /* 0x14f0000000118802 */ /* 0x000fe40000000f00 */
[----:B------:R-:W1:Y:S01]  /*0100*/  @!P0 R2UR UR6, R16 ;  /* 0x00000000100683c2 */ /* 0x000e6200000e0000 */
[----:B0-----:R-:W-:-:S07]  /*0110*/  CS2R R10, SRZ ;  /* 0x00000000000a7805 */ /* 0x001fce000001ff00 */
[----:B------:R-:W1:Y:S01]  /*0120*/  @!P0 R2UR UR7, R17 ;  /* 0x00000000110783c2 */ /* 0x000e6200000e0000 */
[C---:B------:R-:W-:Y:S02]  /*0130*/  LOP3.LUT P1, RZ, R0.reuse, 0x1f, RZ, 0xc0, !PT ;  /* 0x0000001f00ff7812 */ /* 0x040fe4000782c0ff */
[----:B------:R-:W-:Y:S01]  /*0140*/  ISETP.GE.U32.AND P2, PT, R0, 0x4, PT ;  /* 0x000000040000780c */ /* 0x000fe20003f46070 */
[----:B--2---:R-:W-:-:S04]  /*0150*/  FMUL R9, R5, R5 ;  /* 0x0000000505097220 */ /* 0x004fc80000400000 */
[----:B------:R-:W-:-:S04]  /*0160*/  FFMA R9, R4, R4, R9 ;  /* 0x0000000404097223 */ /* 0x000fc80000000009 */
[----:B------:R-:W-:-:S04]  /*0170*/  FFMA R8, R6, R6, R9 ;  /* 0x0000000606087223 */ /* 0x000fc80000000009 */
[----:B------:R-:W-:-:S05]  /*0180*/  FFMA R8, R7, R7, R8 ;  /* 0x0000000707087223 */ /* 0x000fca0000000008 */
[----:B------:R-:W-:Y:S02]  /*0190*/  FSEL R13, R8, RZ, !P0 ;  /* 0x000000ff080d7208 */ /* 0x000fe40004000000 */
[----:B------:R-:W-:-:S03]  /*01a0*/  CS2R R8, SRZ ;  /* 0x0000000000087805 */ /* 0x000fc6000001ff00 */
[----:B------:R-:W0:Y:S04]  /*01b0*/  SHFL.BFLY PT, R18, R13, 0x10, 0x1f ;  /* 0x0e001f000d127f89 */ /* 0x000e2800000e0000 */
[----:B-1----:R1:W2:Y:S01]  /*01c0*/  @!P0 LDG.E.EL.128 R8, desc[UR6][R14.64] ;  /* 0x000000060e088981 */ /* 0x0022a2200c2e1d00 */
[----:B------:R-:W-:Y:S01]  /*01d0*/  IMAD.WIDE R2, R3, R2, c[0x0][0x170] ;  /* 0x00005c0003027625 */ /* 0x000fe200078e0202 */
[----:B-1----:R-:W-:-:S04]  /*01e0*/  SHF.R.U32.HI R14, RZ, 0x3, R0 ;  /* 0x00000003ff0e7819 */ /* 0x002fc80000011600 */
[----:B------:R-:W-:Y:S01]  /*01f0*/  LOP3.LUT R14, R14, 0xc, RZ, 0xc0, !PT ;  /* 0x0000000c0e0e7812 */ /* 0x000fe200078ec0ff */
[----:B0-----:R-:W-:-:S05]  /*0200*/  FADD R18, R13, R18 ;  /* 0x000000120d127221 */ /* 0x001fca0000000000 */
[----:B------:R-:W0:Y:S02]  /*0210*/  SHFL.BFLY PT, R19, R18, 0x8, 0x1f ;  /* 0x0d001f0012137f89 */ /* 0x000e2400000e0000 */
[----:B0-----:R-:W-:-:S05]  /*0220*/  FADD R19, R18, R19 ;  /* 0x0000001312137221 */ /* 0x001fca0000000000 */
[----:B------:R-:W0:Y:S02]  /*0230*/  SHFL.BFLY PT, R16, R19, 0x4, 0x1f ;  /* 0x0c801f0013107f89 */ /* 0x000e2400000e0000 */
[----:B0-----:R-:W-:-:S05]  /*0240*/  FADD R16, R19, R16 ;  /* 0x0000001013107221 */ /* 0x001fca0000000000 */
[----:B------:R-:W0:Y:S02]  /*0250*/  SHFL.BFLY PT, R13, R16, 0x2, 0x1f ;  /* 0x0c401f00100d7f89 */ /* 0x000e2400000e0000 */
[----:B0-----:R-:W-:-:S05]  /*0260*/  FADD R13, R16, R13 ;  /* 0x0000000d100d7221 */ /* 0x001fca0000000000 */
[----:B------:R-:W0:Y:S02]  /*0270*/  SHFL.BFLY PT, R20, R13, 0x1, 0x1f ;  /* 0x0c201f000d147f89 */ /* 0x000e2400000e0000 */
[----:B0-----:R-:W-:-:S05]  /*0280*/  FADD R17, R13, R20 ;  /* 0x000000140d117221 */ /* 0x001fca0000000000 */
[----:B------:R0:W-:Y:S04]  /*0290*/  @!P1 STS [R14], R17 ;  /* 0x000000110e009388 */ /* 0x0001e80000000800 */
[----:B------:R-:W-:Y:S01]  /*02a0*/  BAR.SYNC.DEFER_BLOCKING 0x0 ;  /* 0x0000000000007b1d */ /* 0x000fe20000010000 */
[----:B------:R-:W-:Y:S02]  /*02b0*/  ISETP.NE.AND P1, PT, R0, RZ, PT ;  /* 0x000000ff0000720c */ /* 0x000fe40003f25270 */
[----:B0-----:R-:W-:-:S03]  /*02c0*/  MOV R17, 0x3b2aaaab ;  /* 0x3b2aaaab00117802 */ /* 0x001fc60000000f00 */
[----:B------:R-:W0:Y:S04]  /*02d0*/  @!P2 LDS R12, [R0.X4] ;  /* 0x00000000000ca984 */ /* 0x000e280000004800 */
[----:B0-----:R-:W0:Y:S02]  /*02e0*/  SHFL.BFLY PT, R15, R12, 0x2, 0x1f ;  /* 0x0c401f000c0f7f89 */ /* 0x001e2400000e0000 */
[----:B0-----:R-:W-:-:S05]  /*02f0*/  FADD R15, R12, R15 ;  /* 0x0000000f0c0f7221 */ /* 0x001fca0000000000 */
[----:B------:R-:W0:Y:S02]  /*0300*/  SHFL.BFLY PT, R16, R15, 0x1, 0x1f ;  /* 0x0c201f000f107f89 */ /* 0x000e2400000e0000 */
[----:B0-----:R-:W-:-:S05]  /*0310*/  FADD R13, R15, R16 ;  /* 0x000000100f0d7221 */ /* 0x001fca0000000000 */
[----:B------:R-:W-:Y:S04]  /*0320*/  @!P1 STS [R0.X4], R13 ;  /* 0x0000000d00009388 */ /* 0x000fe80000004800 */
[----:B------:R-:W-:Y:S06]  /*0330*/  BAR.SYNC.DEFER_BLOCKING 0x0 ;  /* 0x0000000000007b1d */ /* 0x000fec0000010000 */
[----:B------:R-:W0:Y:S02]  /*0340*/  LDS R16, [RZ] ;  /* 0x00000000ff107984 */ /* 0x000e240000000800 */
[----:B0-----:R-:W-:-:S04]  /*0350*/  FADD R16, RZ, R16 ;  /* 0x00000010ff107221 */ /* 0x001fc80000000000 */
[----:B------:R-:W-:-:S06]  /*0360*/  FFMA R16, R16, R17, 9.9999999747524270788e-07 ;  /* 0x358637bd10107423 */ /* 0x000fcc0000000011 */
[----:B------:R-:W0:Y:S02]  /*0370*/  MUFU.RSQ R16, R16 ;  /* 0x0000001000107308 */ /* 0x000e240000001400 */
[C---:B0-----:R-:W-:Y:S01]  /*0380*/  FMUL R17, R16.reuse, R4 ;  /* 0x0000000410117220 */ /* 0x041fe20000400000 */
[C---:B------:R-:W-:Y:S01]  /*0390*/  FMUL R4, R16.reuse, R5 ;  /* 0x0000000510047220 */ /* 0x040fe20000400000 */
[C---:B------:R-:W-:Y:S01]  /*03a0*/  FMUL R5, R16.reuse, R6 ;  /* 0x0000000610057220 */ /* 0x040fe20000400000 */
[----:B------:R-:W-:Y:S01]  /*03b0*/  FMUL R6, R16, R7 ;  /* 0x0000000710067220 */ /* 0x000fe20000400000 */
[----:B--2---:R-:W-:Y:S01]  /*03c0*/  FMUL R8, R17, R8 ;  /* 0x0000000811087220 */ /* 0x004fe20000400000 */
[----:B------:R-:W-:Y:S01]  /*03d0*/  FMUL R9, R4, R9 ;  /* 0x0000000904097220 */ /* 0x000fe20000400000 */
[----:B------:R-:W-:Y:S01]  /*03e0*/  FMUL R10, R5, R10 ;  /* 0x0000000a050a7220 */ /* 0x000fe20000400000 */
[----:B------:R-:W-:Y:S01]  /*03f0*/  FMUL R11, R6, R11 ;  /* 0x0000000b060b7220 */ /* 0x000fe20000400000 */
[----:B------:R-:W-:Y:S06]  /*0400*/  @P0 EXIT ;  /* 0x000000000000094d */ /* 0x000fec0003800000 */
[----:B------:R-:W-:Y:S01]  /*0410*/  STG.E.128 [R2.64], R8 ;  /* 0x0000000802007986 */ /* 0x000fe2000c101d04 */
[----:B------:R-:W-:Y:S05]  /*0420*/  EXIT ;  /* 0x000000000000794d */ /* 0x000fea0003800000 */
.L_x_0:
[----:B------:R-:W-:-:S00]  /*0430*/  BRA `(.L_x_0) ;  /* 0xfffffff000007947 */ /* 0x000fc0000383ffff */
[----:B------:R-:W-:-:S00]  /*0440*/  NOP ;  /* 0x0000000000007918 */ /* 0x000fc00000000000 */
        /* <DEDUP_REMOVED lines=11> */
.L_x_1:


//--------------------- .nv.global.init           --------------------------
	.section	.nv.global.init,"aw",@progbits
.nv.global.init:
	.type		_$_str,@object
	.size		_$_str,(.L_0 - _$_str)
_$_str:
        /*0000*/ 	.byte	0x5f, 0x5f, 0x43, 0x55, 0x44, 0x41, 0x5f, 0x46, 0x54, 0x5a, 0x00
.L_0:


//--------------------- .nv.shared.triton_per_fused_add_mean_mul_pow_rsqrt_0 --------------------------
	.section	.nv.shared.triton_per_fused_add_mean_mul_pow_rsqrt_0,"aw",@nobits
	.sectionflags	@""
	.align	16
